//
// Generated by NVIDIA NVVM Compiler
//
// Compiler Build ID: CL-36424714
// Cuda compilation tools, release 13.0, V13.0.88
// Based on NVVM 20.0.0
//

.version 9.0
.target sm_100
.address_size 64

	// .globl	_ZN21GameOfLifeCUDALibrary9InitWorldEii

.visible .entry _ZN21GameOfLifeCUDALibrary9InitWorldEii(
	.param .u32 _ZN21GameOfLifeCUDALibrary9InitWorldEii_param_0,
	.param .u32 _ZN21GameOfLifeCUDALibrary9InitWorldEii_param_1
)
{


	ret;

}


// ===== COMPILED SASS (sm_100) =====

	.target	sm_100

	.elftype	@"ET_EXEC"


//--------------------- .note.nv.tkinfo           --------------------------
	.section	.note.nv.tkinfo,"",@"SHT_NOTE"
	.sectionflags	@"SHF_NOTE_NV_TKINFO"
	.tkinfo
        /*0018*/ 	.word	0x00000002
        /*0030*/ 	.string	""
        /*0030*/ 	.string	"ptxas"
        /*0030*/ 	.string	"Cuda compilation tools, release 13.0, V13.0.88"
        /*0030*/ 	.string	"Build cuda_13.0.r13.0/compiler.36424714_0"
        /*0030*/ 	.string	"-arch sm_100 -m 64 "



//--------------------- .note.nv.cuinfo           --------------------------
	.section	.note.nv.cuinfo,"",@"SHT_NOTE"
	.sectionflags	@"SHF_NOTE_NV_CUINFO"
        /*0018*/ 	.short	0x0002
        /*001a*/ 	.short	0x0064
        /*001c*/ 	.short	0x0082
	.zero		2


//--------------------- .nv.info                  --------------------------
	.section	.nv.info,"",@"SHT_CUDA_INFO"
	.align	4


	//----- nvinfo : EIATTR_REGCOUNT
	.align		4
        /*0000*/ 	.byte	0x04, 0x2f
        /*0002*/ 	.short	(.L_1 - .L_0)
	.align		4
.L_0:
        /*0004*/ 	.word	index@(_ZN21GameOfLifeCUDALibrary9InitWorldEii)
        /*0008*/ 	.word	0x00000004


	//----- nvinfo : EIATTR_FRAME_SIZE
	.align		4
.L_1:
        /*000c*/ 	.byte	0x04, 0x11
        /*000e*/ 	.short	(.L_3 - .L_2)
	.align		4
.L_2:
        /*0010*/ 	.word	index@(_ZN21GameOfLifeCUDALibrary9InitWorldEii)
        /*0014*/ 	.word	0x00000000


	//----- nvinfo : EIATTR_MIN_STACK_SIZE
	.align		4
.L_3:
        /*0018*/ 	.byte	0x04, 0x12
        /*001a*/ 	.short	(.L_5 - .L_4)
	.align		4
.L_4:
        /*001c*/ 	.word	index@(_ZN21GameOfLifeCUDALibrary9InitWorldEii)
        /*0020*/ 	.word	0x00000000
.L_5:


//--------------------- .nv.compat                --------------------------
	.section	.nv.compat,"",@"SHT_CUDA_COMPAT_INFO"
	.align	4
        /*0000*/ 	.byte	0x02, 0x09, 0x00, 0x00, 0x02, 0x02, 0x01, 0x00, 0x02, 0x05, 0x05, 0x00, 0x03, 0x07, 0x01, 0x01
        /*0010*/ 	.byte	0x02, 0x03, 0x00, 0x00, 0x02, 0x06, 0x01, 0x00, 0x04, 0x0b, 0x08, 0x00, 0x09, 0x00, 0x00, 0x00
        /*0020*/ 	.byte	0x00, 0x00, 0x00, 0x00


//--------------------- .nv.info._ZN21GameOfLifeCUDALibrary9InitWorldEii --------------------------
	.section	.nv.info._ZN21GameOfLifeCUDALibrary9InitWorldEii,"",@"SHT_CUDA_INFO"
	.sectionflags	@""
	.align	4


	//----- nvinfo : EIATTR_CUDA_API_VERSION
	.align		4
        /*0000*/ 	.byte	0x04, 0x37
        /*0002*/ 	.short	(.L_7 - .L_6)
.L_6:
        /*0004*/ 	.word	0x00000082


	//----- nvinfo : EIATTR_KPARAM_INFO
	.align		4
.L_7:
        /*0008*/ 	.byte	0x04, 0x17
        /*000a*/ 	.short	(.L_9 - .L_8)
.L_8:
        /*000c*/ 	.word	0x00000000
        /*0010*/ 	.short	0x0001
        /*0012*/ 	.short	0x0004
        /*0014*/ 	.byte	0x00, 0xf0, 0x11, 0x00


	//----- nvinfo : EIATTR_KPARAM_INFO
	.align		4
.L_9:
        /*0018*/ 	.byte	0x04, 0x17
        /*001a*/ 	.short	(.L_11 - .L_10)
.L_10:
        /*001c*/ 	.word	0x00000000
        /*0020*/ 	.short	0x0000
        /*0022*/ 	.short	0x0000
        /*0024*/ 	.byte	0x00, 0xf0, 0x11, 0x00


	//----- nvinfo : EIATTR_SPARSE_MMA_MASK
	.align		4
.L_11:
        /*0028*/ 	.byte	0x03, 0x50
        /*002a*/ 	.short	0x0000


	//----- nvinfo : EIATTR_MAXREG_COUNT
	.align		4
        /*002c*/ 	.byte	0x03, 0x1b
        /*002e*/ 	.short	0x00ff


	//----- nvinfo : EIATTR_MERCURY_ISA_VERSION
	.align		4
        /*0030*/ 	.byte	0x03, 0x5f
        /*0032*/ 	.short	0x0101


	//----- nvinfo : EIATTR_VRC_CTA_INIT_COUNT
	.align		4
        /*0034*/ 	.byte	0x02, 0x4a
	.zero		1
	.zero		1


	//----- nvinfo : EIATTR_EXIT_INSTR_OFFSETS
	.align		4
        /*0038*/ 	.byte	0x04, 0x1c
        /*003a*/ 	.short	(.L_13 - .L_12)


	//   ....[0]....
.L_12:
        /*003c*/ 	.word	0x00000010


	//----- nvinfo : EIATTR_CBANK_PARAM_SIZE
	.align		4
.L_13:
        /*0040*/ 	.byte	0x03, 0x19
        /*0042*/ 	.short	0x0008


	//----- nvinfo : EIATTR_PARAM_CBANK
	.align		4
        /*0044*/ 	.byte	0x04, 0x0a
        /*0046*/ 	.short	(.L_15 - .L_14)
	.align		4
.L_14:
        /*0048*/ 	.word	index@(.nv.constant0._ZN21GameOfLifeCUDALibrary9InitWorldEii)
        /*004c*/ 	.short	0x0380
        /*004e*/ 	.short	0x0008


	//----- nvinfo : EIATTR_SW_WAR
	.align		4
.L_15:
        /*0050*/ 	.byte	0x04, 0x36
        /*0052*/ 	.short	(.L_17 - .L_16)
.L_16:
        /*0054*/ 	.word	0x00000008
.L_17:


//--------------------- .nv.callgraph             --------------------------
	.section	.nv.callgraph,"",@"SHT_CUDA_CALLGRAPH"
	.align	4
	.sectionentsize	8
	.align		4
        /*0000*/ 	.word	0x00000000
	.align		4
        /*0004*/ 	.word	0xffffffff
	.align		4
        /*0008*/ 	.word	0x00000000
	.align		4
        /*000c*/ 	.word	0xfffffffe
	.align		4
        /*0010*/ 	.word	0x00000000
	.align		4
        /*0014*/ 	.word	0xfffffffd
	.align		4
        /*0018*/ 	.word	0x00000000
	.align		4
        /*001c*/ 	.word	0xfffffffc


//--------------------- .text._ZN21GameOfLifeCUDALibrary9InitWorldEii --------------------------
	.section	.text._ZN21GameOfLifeCUDALibrary9InitWorldEii,"ax",@progbits
	.align	128
        .global         _ZN21GameOfLifeCUDALibrary9InitWorldEii
        .type           _ZN21GameOfLifeCUDALibrary9InitWorldEii,@function
        .size           _ZN21GameOfLifeCUDALibrary9InitWorldEii,(.L_x_1 - _ZN21GameOfLifeCUDALibrary9InitWorldEii)
        .other          _ZN21GameOfLifeCUDALibrary9InitWorldEii,@"STO_CUDA_ENTRY STV_DEFAULT"
_ZN21GameOfLifeCUDALibrary9InitWorldEii:
.text._ZN21GameOfLifeCUDALibrary9InitWorldEii:
[----:B------:R-:W-:Y:S01]  /*0000*/  LDC R1, c[0x0][0x37c] ;  /* 0x0000df00ff017b82 */ /* 0x000fe20000000800 */
[----:B------:R-:W-:Y:S05]  /*0010*/  EXIT ;  /* 0x000000000000794d */ /* 0x000fea0003800000 */
.L_x_0:
[----:B------:R-:W-:-:S00]  /*0020*/  BRA `(.L_x_0) ;  /* 0xfffffffc00fc7947 */ /* 0x000fc0000383ffff */
[----:B------:R-:W-:-:S00]  /*0030*/  NOP ;  /* 0x0000000000007918 */ /* 0x000fc00000000000 */
        /* <DEDUP_REMOVED lines=12> */
.L_x_1:


//--------------------- .nv.shared.reserved.0     --------------------------
	.section	.nv.shared.reserved.0,"aw",@nobits
	.weak		__nv_reservedSMEM_offset_0_alias
	.size		__nv_reservedSMEM_offset_0_alias, 0, 64
	.other		__nv_reservedSMEM_offset_0_alias,@"STO_CUDA_RESERVED_SHARED STV_DEFAULT"
__nv_reservedSMEM_offset_0_alias:
	.zero		0
	.zero		64


//--------------------- .nv.constant0._ZN21GameOfLifeCUDALibrary9InitWorldEii --------------------------
	.section	.nv.constant0._ZN21GameOfLifeCUDALibrary9InitWorldEii,"a",@progbits
	.sectionflags	@""
	.align	4
.nv.constant0._ZN21GameOfLifeCUDALibrary9InitWorldEii:
	.zero		904


//--------------------- SYMBOLS --------------------------

	.type		.nv.reservedSmem.offset0,@object
	.size		.nv.reservedSmem.offset0,0x4
